	.headerflags	@"EF_CUDA_TEXMODE_UNIFIED EF_CUDA_64BIT_ADDRESS EF_CUDA_ACCELERATORS EF_CUDA_SM90 EF_CUDA_VIRTUAL_SM(EF_CUDA_SM90)"
	.elftype	@"ET_EXEC"


//--------------------- .nv.info                  --------------------------
	.section	.nv.info,"",@"SHT_CUDA_INFO"
	.align	4


	//----- nvinfo : EIATTR_REGCOUNT
	.align		4
        /*0000*/ 	.byte	0x04, 0x2f
        /*0002*/ 	.short	(.L_1 - .L_0)
	.align		4
.L_0:
        /*0004*/ 	.word	index@(triton_poi_fused_convolution_div_max_pool2d_with_indices_relu_sub_52)
        /*0008*/ 	.word	0x00000020


	//----- nvinfo : EIATTR_MIN_STACK_SIZE
	.align		4
.L_1:
        /*000c*/ 	.byte	0x04, 0x12
        /*000e*/ 	.short	(.L_3 - .L_2)
	.align		4
.L_2:
        /*0010*/ 	.word	index@(triton_poi_fused_convolution_div_max_pool2d_with_indices_relu_sub_52)
        /*0014*/ 	.word	0x00000000


	//----- nvinfo : EIATTR_FRAME_SIZE
	.align		4
.L_3:
        /*0018*/ 	.byte	0x04, 0x11
        /*001a*/ 	.short	(.L_5 - .L_4)
	.align		4
.L_4:
        /*001c*/ 	.word	index@(triton_poi_fused_convolution_div_max_pool2d_with_indices_relu_sub_52)
        /*0020*/ 	.word	0x00000000


	//----- nvinfo : EIATTR_MIN_STACK_SIZE
	.align		4
.L_5:
        /*0024*/ 	.byte	0x04, 0x12
        /*0026*/ 	.short	(.L_7 - .L_6)
	.align		4
.L_6:
        /*0028*/ 	.word	index@(triton_poi_fused_convolution_div_max_pool2d_with_indices_relu_sub_52)
        /*002c*/ 	.word	0x00000000
.L_7:


//--------------------- .nv.info.triton_poi_fused_convolution_div_max_pool2d_with_indices_relu_sub_52 --------------------------
	.section	.nv.info.triton_poi_fused_convolution_div_max_pool2d_with_indices_relu_sub_52,"",@"SHT_CUDA_INFO"
	.sectionflags	@""
	.align	4


	//----- nvinfo : EIATTR_CUDA_API_VERSION
	.align		4
        /*0000*/ 	.byte	0x04, 0x37
        /*0002*/ 	.short	(.L_9 - .L_8)
.L_8:
        /*0004*/ 	.word	0x0000007c


	//----- nvinfo : EIATTR_KPARAM_INFO
	.align		4
.L_9:
        /*0008*/ 	.byte	0x04, 0x17
        /*000a*/ 	.short	(.L_11 - .L_10)
.L_10:
        /*000c*/ 	.word	0x00000000
        /*0010*/ 	.short	0x0004
        /*0012*/ 	.short	0x001c
        /*0014*/ 	.byte	0x00, 0xf0, 0x11, 0x00


	//----- nvinfo : EIATTR_KPARAM_INFO
	.align		4
.L_11:
        /*0018*/ 	.byte	0x04, 0x17
        /*001a*/ 	.short	(.L_13 - .L_12)
.L_12:
        /*001c*/ 	.word	0x00000000
        /*0020*/ 	.short	0x0003
        /*0022*/ 	.short	0x0018
        /*0024*/ 	.byte	0x00, 0xf0, 0x11, 0x00


	//----- nvinfo : EIATTR_KPARAM_INFO
	.align		4
.L_13:
        /*0028*/ 	.byte	0x04, 0x17
        /*002a*/ 	.short	(.L_15 - .L_14)
.L_14:
        /*002c*/ 	.word	0x00000000
        /*0030*/ 	.short	0x0002
        /*0032*/ 	.short	0x0010
        /*0034*/ 	.byte	0x00, 0xf4, 0x21, 0x00


	//----- nvinfo : EIATTR_KPARAM_INFO
	.align		4
.L_15:
        /*0038*/ 	.byte	0x04, 0x17
        /*003a*/ 	.short	(.L_17 - .L_16)
.L_16:
        /*003c*/ 	.word	0x00000000
        /*0040*/ 	.short	0x0001
        /*0042*/ 	.short	0x0008
        /*0044*/ 	.byte	0x00, 0xf4, 0x21, 0x00


	//----- nvinfo : EIATTR_KPARAM_INFO
	.align		4
.L_17:
        /*0048*/ 	.byte	0x04, 0x17
        /*004a*/ 	.short	(.L_19 - .L_18)
.L_18:
        /*004c*/ 	.word	0x00000000
        /*0050*/ 	.short	0x0000
        /*0052*/ 	.short	0x0000
        /*0054*/ 	.byte	0x00, 0xf4, 0x21, 0x00


	//----- nvinfo : EIATTR_SPARSE_MMA_MASK
	.align		4
.L_19:
        /*0058*/ 	.byte	0x03, 0x50
        /*005a*/ 	.short	0x0000


	//----- nvinfo : EIATTR_MAXREG_COUNT
	.align		4
        /*005c*/ 	.byte	0x03, 0x1b
        /*005e*/ 	.short	0x00ff


	//----- nvinfo : EIATTR_EXIT_INSTR_OFFSETS
	.align		4
        /*0060*/ 	.byte	0x04, 0x1c
        /*0062*/ 	.short	(.L_21 - .L_20)


	//   ....[0]....
.L_20:
        /*0064*/ 	.word	0x00000430


	//   ....[1]....
        /*0068*/ 	.word	0x00000450


	//----- nvinfo : EIATTR_REQNTID
	.align		4
.L_21:
        /*006c*/ 	.byte	0x04, 0x10
        /*006e*/ 	.short	(.L_23 - .L_22)
.L_22:
        /*0070*/ 	.word	0x00000080
        /*0074*/ 	.word	0x00000001
        /*0078*/ 	.word	0x00000001


	//----- nvinfo : EIATTR_CBANK_PARAM_SIZE
	.align		4
.L_23:
        /*007c*/ 	.byte	0x03, 0x19
        /*007e*/ 	.short	0x0020


	//----- nvinfo : EIATTR_PARAM_CBANK
	.align		4
        /*0080*/ 	.byte	0x04, 0x0a
        /*0082*/ 	.short	(.L_25 - .L_24)
	.align		4
.L_24:
        /*0084*/ 	.word	index@(.nv.constant0.triton_poi_fused_convolution_div_max_pool2d_with_indices_relu_sub_52)
        /*0088*/ 	.short	0x0210
        /*008a*/ 	.short	0x0020


	//----- nvinfo : EIATTR_SW_WAR
	.align		4
.L_25:
        /*008c*/ 	.byte	0x04, 0x36
        /*008e*/ 	.short	(.L_27 - .L_26)
.L_26:
        /*0090*/ 	.word	0x00000008
.L_27:


//--------------------- .nv.callgraph             --------------------------
	.section	.nv.callgraph,"",@"SHT_CUDA_CALLGRAPH"
	.align	4
	.sectionentsize	8
	.align		4
        /*0000*/ 	.word	0x00000000
	.align		4
        /*0004*/ 	.word	0xffffffff
	.align		4
        /*0008*/ 	.word	0x00000000
	.align		4
        /*000c*/ 	.word	0xfffffffe
	.align		4
        /*0010*/ 	.word	0x00000000
	.align		4
        /*0014*/ 	.word	0xfffffffd
	.align		4
        /*0018*/ 	.word	0x00000000
	.align		4
        /*001c*/ 	.word	0xfffffffc


//--------------------- .text.triton_poi_fused_convolution_div_max_pool2d_with_indices_relu_sub_52 --------------------------
	.section	.text.triton_poi_fused_convolution_div_max_pool2d_with_indices_relu_sub_52,"ax",@progbits
	.align	128
        .global         triton_poi_fused_convolution_div_max_pool2d_with_indices_relu_sub_52
        .type           triton_poi_fused_convolution_div_max_pool2d_with_indices_relu_sub_52,@function
        .size           triton_poi_fused_convolution_div_max_pool2d_with_indices_relu_sub_52,(.L_x_1 - triton_poi_fused_convolution_div_max_pool2d_with_indices_relu_sub_52)
        .other          triton_poi_fused_convolution_div_max_pool2d_with_indices_relu_sub_52,@"STO_CUDA_ENTRY STV_DEFAULT"
triton_poi_fused_convolution_div_max_pool2d_with_indices_relu_sub_52:
.text.triton_poi_fused_convolution_div_max_pool2d_with_indices_relu_sub_52:
[----:B------:R-:W0:Y:S01]  /*0000*/  LDC R1, c[0x0][0x28] ;  /* 0x00000a00ff017b82 */ /* 0x000e220000000800 */
[----:B------:R-:W1:Y:S07]  /*0010*/  S2R R24, SR_CTAID.Y ;  /* 0x0000000000187919 */ /* 0x000e6e0000002600 */
[----:B------:R-:W2:Y:S01]  /*0020*/  LDC.64 R12, c[0x0][0x210] ;  /* 0x00008400ff0c7b82 */ /* 0x000ea20000000a00 */
[----:B------:R-:W-:Y:S01]  /*0030*/  HFMA2.MMA R22, -RZ, RZ, 0, 0 ;  /* 0x00000000ff167435 */ /* 0x000fe200000001ff */
[----:B------:R-:W-:Y:S01]  /*0040*/  ULDC.64 UR4, c[0x0][0x208] ;  /* 0x0000820000047ab9 */ /* 0x000fe20000000a00 */
[----:B------:R-:W3:Y:S01]  /*0050*/  S2R R0, SR_TID.X ;  /* 0x0000000000007919 */ /* 0x000ee20000002100 */
[----:B------:R-:W4:Y:S04]  /*0060*/  S2R R19, SR_CTAID.X ;  /* 0x0000000000137919 */ /* 0x000f280000002500 */
[----:B------:R-:W5:Y:S01]  /*0070*/  LDC.64 R14, c[0x0][0x218] ;  /* 0x00008600ff0e7b82 */ /* 0x000f620000000a00 */
[----:B------:R-:W-:-:S02]  /*0080*/  HFMA2.MMA R18, -RZ, RZ, 0, 0 ;  /* 0x00000000ff127435 */ /* 0x000fc400000001ff */
[----:B------:R-:W-:-:S05]  /*0090*/  HFMA2.MMA R26, -RZ, RZ, 0, 0 ;  /* 0x00000000ff1a7435 */ /* 0x000fca00000001ff */
[----:B------:R-:W2:Y:S01]  /*00a0*/  LDC.64 R28, c[0x0][0x220] ;  /* 0x00008800ff1c7b82 */ /* 0x000ea20000000a00 */
[----:B-1----:R-:W-:-:S04]  /*00b0*/  SHF.R.S32.HI R3, RZ, 0x1f, R24 ;  /* 0x0000001fff037819 */ /* 0x002fc80000011418 */
[----:B------:R-:W-:Y:S02]  /*00c0*/  LEA.HI R3, R3, R24, RZ, 0x9 ;  /* 0x0000001803037211 */ /* 0x000fe400078f48ff */
[----:B---3--:R-:W-:Y:S02]  /*00d0*/  SHF.L.U32 R0, R0, 0x2, RZ ;  /* 0x0000000200007819 */ /* 0x008fe400000006ff */
[C---:B------:R-:W-:Y:S02]  /*00e0*/  LOP3.LUT R5, R3.reuse, 0xfffffe00, RZ, 0xc0, !PT ;  /* 0xfffffe0003057812 */ /* 0x040fe400078ec0ff */
[----:B------:R-:W-:Y:S02]  /*00f0*/  LOP3.LUT R0, R0, 0x1fc, RZ, 0xc0, !PT ;  /* 0x000001fc00007812 */ /* 0x000fe400078ec0ff */
[----:B------:R-:W-:Y:S02]  /*0100*/  SHF.L.U32 R3, R3, 0xa, RZ ;  /* 0x0000000a03037819 */ /* 0x000fe400000006ff */
[----:B------:R-:W-:Y:S01]  /*0110*/  IADD3 R5, -R5, R24, RZ ;  /* 0x0000001805057210 */ /* 0x000fe20007ffe1ff */
[----:B----4-:R-:W-:Y:S01]  /*0120*/  IMAD R19, R19, 0x400, R0 ;  /* 0x0000040013137824 */ /* 0x010fe200078e0200 */
[----:B------:R-:W-:-:S03]  /*0130*/  LOP3.LUT R2, R3, 0xfff80000, RZ, 0xc0, !PT ;  /* 0xfff8000003027812 */ /* 0x000fc600078ec0ff */
[----:B-----5:R-:W-:Y:S01]  /*0140*/  IMAD.WIDE R14, R5, 0x4, R14 ;  /* 0x00000004050e7825 */ /* 0x020fe200078e020e */
[----:B------:R-:W-:Y:S02]  /*0150*/  IADD3 R2, R5, R2, RZ ;  /* 0x0000000205027210 */ /* 0x000fe40007ffe0ff */
[C---:B------:R-:W-:Y:S01]  /*0160*/  ISETP.GE.AND P0, PT, R19.reuse, 0x400, PT ;  /* 0x000004001300780c */ /* 0x040fe20003f06270 */
[C---:B------:R-:W-:Y:S01]  /*0170*/  VIADD R0, R19.reuse, 0x200 ;  /* 0x0000020013007836 */ /* 0x040fe20000000000 */
[----:B------:R-:W-:Y:S01]  /*0180*/  LEA R7, R19, R2, 0x9 ;  /* 0x0000000213077211 */ /* 0x000fe200078e48ff */
[----:B------:R-:W3:Y:S03]  /*0190*/  LDG.E.EL R15, desc[UR4][R14.64] ;  /* 0x000000040e0f7981 */ /* 0x000ee6000c2e1900 */
[----:B------:R-:W-:Y:S01]  /*01a0*/  IADD3 R5, R7, 0x400, RZ ;  /* 0x0000040007057810 */ /* 0x000fe20007ffe0ff */
[----:B--2---:R-:W-:Y:S01]  /*01b0*/  IMAD.WIDE R2, R7, 0x4, R12 ;  /* 0x0000000407027825 */ /* 0x004fe200078e020c */
[----:B------:R-:W-:-:S02]  /*01c0*/  IADD3 R9, R7, 0x600, RZ ;  /* 0x0000060007097810 */ /* 0x000fc40007ffe0ff */
[----:B------:R-:W-:Y:S01]  /*01d0*/  ISETP.GE.AND P1, PT, R0, 0x400, PT ;  /* 0x000004000000780c */ /* 0x000fe20003f26270 */
[C---:B------:R-:W-:Y:S02]  /*01e0*/  VIADD R21, R7.reuse, 0x40200 ;  /* 0x0004020007157836 */ /* 0x040fe40000000000 */
[----:B------:R1:W3:Y:S01]  /*01f0*/  @!P0 LDG.E.EL R22, desc[UR4][R2.64] ;  /* 0x0000000402168981 */ /* 0x0002e2000c2e1900 */
[----:B------:R-:W-:Y:S01]  /*0200*/  VIADD R17, R7, 0x200 ;  /* 0x0000020007117836 */ /* 0x000fe20000000000 */
[----:B------:R-:W-:Y:S02]  /*0210*/  MOV R0, RZ ;  /* 0x000000ff00007202 */ /* 0x000fe40000000f00 */
[----:B------:R-:W-:Y:S01]  /*0220*/  IADD3 R11, R7, 0x40000, RZ ;  /* 0x00040000070b7810 */ /* 0x000fe20007ffe0ff */
[--C-:B------:R-:W-:Y:S01]  /*0230*/  IMAD.WIDE R16, R17, 0x4, R12.reuse ;  /* 0x0000000411107825 */ /* 0x100fe200078e020c */
[----:B------:R-:W-:Y:S02]  /*0240*/  IADD3 R23, R7, 0x40400, RZ ;  /* 0x0004040007177810 */ /* 0x000fe40007ffe0ff */
[----:B------:R-:W-:Y:S01]  /*0250*/  IADD3 R25, R7, 0x40600, RZ ;  /* 0x0004060007197810 */ /* 0x000fe20007ffe0ff */
[--C-:B------:R-:W-:Y:S01]  /*0260*/  IMAD.WIDE R6, R11, 0x4, R12.reuse ;  /* 0x000000040b067825 */ /* 0x100fe200078e020c */
[----:B------:R-:W2:Y:S03]  /*0270*/  @!P0 LDG.E.EL R0, desc[UR4][R16.64] ;  /* 0x0000000410008981 */ /* 0x000ea6000c2e1900 */
[----:B-1----:R-:W-:-:S04]  /*0280*/  IMAD.WIDE R2, R5, 0x4, R12 ;  /* 0x0000000405027825 */ /* 0x002fc800078e020c */
[--C-:B------:R-:W-:Y:S01]  /*0290*/  IMAD.WIDE R4, R9, 0x4, R12.reuse ;  /* 0x0000000409047825 */ /* 0x100fe200078e020c */
[----:B------:R1:W4:Y:S03]  /*02a0*/  @!P0 LDG.E.EL R18, desc[UR4][R2.64] ;  /* 0x0000000402128981 */ /* 0x000326000c2e1900 */
[----:B------:R-:W-:Y:S01]  /*02b0*/  IMAD.WIDE R8, R21, 0x4, R12 ;  /* 0x0000000415087825 */ /* 0x000fe200078e020c */
[----:B------:R-:W-:-:S03]  /*02c0*/  CS2R R20, SRZ ;  /* 0x0000000000147805 */ /* 0x000fc6000001ff00 */
[--C-:B------:R-:W-:Y:S01]  /*02d0*/  IMAD.WIDE R10, R23, 0x4, R12.reuse ;  /* 0x00000004170a7825 */ /* 0x100fe200078e020c */
[----:B------:R-:W-:Y:S02]  /*02e0*/  MOV R23, RZ ;  /* 0x000000ff00177202 */ /* 0x000fe40000000f00 */
[----:B------:R-:W5:Y:S01]  /*02f0*/  @!P0 LDG.E.EL R20, desc[UR4][R4.64] ;  /* 0x0000000404148981 */ /* 0x000f62000c2e1900 */
[----:B------:R-:W-:-:S03]  /*0300*/  IMAD.WIDE R12, R25, 0x4, R12 ;  /* 0x00000004190c7825 */ /* 0x000fc600078e020c */
[----:B------:R-:W5:Y:S01]  /*0310*/  @!P1 LDG.E.EL R21, desc[UR4][R6.64] ;  /* 0x0000000406159981 */ /* 0x000f62000c2e1900 */
[----:B------:R-:W-:-:S03]  /*0320*/  IMAD.MOV.U32 R25, RZ, RZ, RZ ;  /* 0x000000ffff197224 */ /* 0x000fc600078e00ff */
[----:B------:R-:W5:Y:S04]  /*0330*/  @!P1 LDG.E.EL R23, desc[UR4][R8.64] ;  /* 0x0000000408179981 */ /* 0x000f68000c2e1900 */
[----:B------:R-:W5:Y:S04]  /*0340*/  @!P1 LDG.E.EL R25, desc[UR4][R10.64] ;  /* 0x000000040a199981 */ /* 0x000f68000c2e1900 */
[----:B------:R-:W5:Y:S01]  /*0350*/  @!P1 LDG.E.EL R26, desc[UR4][R12.64] ;  /* 0x000000040c1a9981 */ /* 0x000f62000c2e1900 */
[----:B-1----:R-:W-:-:S04]  /*0360*/  LEA R3, R24, R19, 0xa ;  /* 0x0000001318037211 */ /* 0x002fc800078e50ff */
[----:B------:R-:W-:Y:S01]  /*0370*/  IADD3 R27, R3, 0x200, RZ ;  /* 0x00000200031b7810 */ /* 0x000fe20007ffe0ff */
[----:B0-----:R-:W-:-:S04]  /*0380*/  IMAD.WIDE R2, R3, 0x4, R28 ;  /* 0x0000000403027825 */ /* 0x001fc800078e021c */
[----:B------:R-:W-:-:S04]  /*0390*/  IMAD.WIDE R28, R27, 0x4, R28 ;  /* 0x000000041b1c7825 */ /* 0x000fc800078e021c */
[C---:B---3--:R-:W-:Y:S01]  /*03a0*/  FADD R16, R15.reuse, R22 ;  /* 0x000000160f107221 */ /* 0x048fe20000000000 */
[C---:B--2---:R-:W-:Y:S01]  /*03b0*/  FADD R17, R15.reuse, R0 ;  /* 0x000000000f117221 */ /* 0x044fe20000000000 */
[C---:B----4-:R-:W-:Y:S01]  /*03c0*/  FADD R18, R15.reuse, R18 ;  /* 0x000000120f127221 */ /* 0x050fe20000000000 */
[----:B-----5:R-:W-:-:S05]  /*03d0*/  FADD R19, R15, R20 ;  /* 0x000000140f137221 */ /* 0x020fca0000000000 */
[----:B------:R0:W-:Y:S01]  /*03e0*/  @!P0 STG.E.128 desc[UR4][R2.64], R16 ;  /* 0x0000001002008986 */ /* 0x0001e2000c101d04 */
[C---:B------:R-:W-:Y:S01]  /*03f0*/  FADD R4, R15.reuse, R21 ;  /* 0x000000150f047221 */ /* 0x040fe20000000000 */
[C---:B------:R-:W-:Y:S01]  /*0400*/  FADD R5, R15.reuse, R23 ;  /* 0x000000170f057221 */ /* 0x040fe20000000000 */
[C---:B------:R-:W-:Y:S01]  /*0410*/  FADD R6, R15.reuse, R25 ;  /* 0x000000190f067221 */ /* 0x040fe20000000000 */
[----:B------:R-:W-:Y:S01]  /*0420*/  FADD R7, R15, R26 ;  /* 0x0000001a0f077221 */ /* 0x000fe20000000000 */
[----:B0-----:R-:W-:Y:S06]  /*0430*/  @P1 EXIT ;  /* 0x000000000000194d */ /* 0x001fec0003800000 */
[----:B------:R-:W-:Y:S01]  /*0440*/  STG.E.128 desc[UR4][R28.64], R4 ;  /* 0x000000041c007986 */ /* 0x000fe2000c101d04 */
[----:B------:R-:W-:Y:S05]  /*0450*/  EXIT ;  /* 0x000000000000794d */ /* 0x000fea0003800000 */
.L_x_0:
[----:B------:R-:W-:-:S00]  /*0460*/  BRA `(.L_x_0) ;  /* 0xfffffffc00fc7947 */ /* 0x000fc0000383ffff */
[----:B------:R-:W-:-:S00]  /*0470*/  NOP ;  /* 0x0000000000007918 */ /* 0x000fc00000000000 */
        /* <DEDUP_REMOVED lines=8> */
.L_x_1:


//--------------------- .nv.constant0.triton_poi_fused_convolution_div_max_pool2d_with_indices_relu_sub_52 --------------------------
	.section	.nv.constant0.triton_poi_fused_convolution_div_max_pool2d_with_indices_relu_sub_52,"a",@progbits
	.sectionflags	@""
	.align	4
.nv.constant0.triton_poi_fused_convolution_div_max_pool2d_with_indices_relu_sub_52:
	.zero		560
